	.headerflags	@"EF_CUDA_TEXMODE_UNIFIED EF_CUDA_64BIT_ADDRESS EF_CUDA_ACCELERATORS EF_CUDA_SM90 EF_CUDA_VIRTUAL_SM(EF_CUDA_SM90)"
	.elftype	@"ET_EXEC"


//--------------------- .nv.info                  --------------------------
	.section	.nv.info,"",@"SHT_CUDA_INFO"
	.align	4


	//----- nvinfo : EIATTR_REGCOUNT
	.align		4
        /*0000*/ 	.byte	0x04, 0x2f
        /*0002*/ 	.short	(.L_1 - .L_0)
	.align		4
.L_0:
        /*0004*/ 	.word	index@(triton_poi_fused_max_pool2d_with_indices_native_batch_norm_backward_50)
        /*0008*/ 	.word	0x00000014


	//----- nvinfo : EIATTR_MIN_STACK_SIZE
	.align		4
.L_1:
        /*000c*/ 	.byte	0x04, 0x12
        /*000e*/ 	.short	(.L_3 - .L_2)
	.align		4
.L_2:
        /*0010*/ 	.word	index@(triton_poi_fused_max_pool2d_with_indices_native_batch_norm_backward_50)
        /*0014*/ 	.word	0x00000000


	//----- nvinfo : EIATTR_FRAME_SIZE
	.align		4
.L_3:
        /*0018*/ 	.byte	0x04, 0x11
        /*001a*/ 	.short	(.L_5 - .L_4)
	.align		4
.L_4:
        /*001c*/ 	.word	index@(triton_poi_fused_max_pool2d_with_indices_native_batch_norm_backward_50)
        /*0020*/ 	.word	0x00000000


	//----- nvinfo : EIATTR_MIN_STACK_SIZE
	.align		4
.L_5:
        /*0024*/ 	.byte	0x04, 0x12
        /*0026*/ 	.short	(.L_7 - .L_6)
	.align		4
.L_6:
        /*0028*/ 	.word	index@(triton_poi_fused_max_pool2d_with_indices_native_batch_norm_backward_50)
        /*002c*/ 	.word	0x00000000
.L_7:


//--------------------- .nv.info.triton_poi_fused_max_pool2d_with_indices_native_batch_norm_backward_50 --------------------------
	.section	.nv.info.triton_poi_fused_max_pool2d_with_indices_native_batch_norm_backward_50,"",@"SHT_CUDA_INFO"
	.sectionflags	@""
	.align	4


	//----- nvinfo : EIATTR_CUDA_API_VERSION
	.align		4
        /*0000*/ 	.byte	0x04, 0x37
        /*0002*/ 	.short	(.L_9 - .L_8)
.L_8:
        /*0004*/ 	.word	0x0000007c


	//----- nvinfo : EIATTR_KPARAM_INFO
	.align		4
.L_9:
        /*0008*/ 	.byte	0x04, 0x17
        /*000a*/ 	.short	(.L_11 - .L_10)
.L_10:
        /*000c*/ 	.word	0x00000000
        /*0010*/ 	.short	0x0003
        /*0012*/ 	.short	0x0018
        /*0014*/ 	.byte	0x00, 0xf0, 0x11, 0x00


	//----- nvinfo : EIATTR_KPARAM_INFO
	.align		4
.L_11:
        /*0018*/ 	.byte	0x04, 0x17
        /*001a*/ 	.short	(.L_13 - .L_12)
.L_12:
        /*001c*/ 	.word	0x00000000
        /*0020*/ 	.short	0x0002
        /*0022*/ 	.short	0x0010
        /*0024*/ 	.byte	0x00, 0xf4, 0x21, 0x00


	//----- nvinfo : EIATTR_KPARAM_INFO
	.align		4
.L_13:
        /*0028*/ 	.byte	0x04, 0x17
        /*002a*/ 	.short	(.L_15 - .L_14)
.L_14:
        /*002c*/ 	.word	0x00000000
        /*0030*/ 	.short	0x0001
        /*0032*/ 	.short	0x0008
        /*0034*/ 	.byte	0x00, 0xf4, 0x21, 0x00


	//----- nvinfo : EIATTR_KPARAM_INFO
	.align		4
.L_15:
        /*0038*/ 	.byte	0x04, 0x17
        /*003a*/ 	.short	(.L_17 - .L_16)
.L_16:
        /*003c*/ 	.word	0x00000000
        /*0040*/ 	.short	0x0000
        /*0042*/ 	.short	0x0000
        /*0044*/ 	.byte	0x00, 0xf4, 0x21, 0x00


	//----- nvinfo : EIATTR_SPARSE_MMA_MASK
	.align		4
.L_17:
        /*0048*/ 	.byte	0x03, 0x50
        /*004a*/ 	.short	0x0000


	//----- nvinfo : EIATTR_MAXREG_COUNT
	.align		4
        /*004c*/ 	.byte	0x03, 0x1b
        /*004e*/ 	.short	0x00ff


	//----- nvinfo : EIATTR_EXIT_INSTR_OFFSETS
	.align		4
        /*0050*/ 	.byte	0x04, 0x1c
        /*0052*/ 	.short	(.L_19 - .L_18)


	//   ....[0]....
.L_18:
        /*0054*/ 	.word	0x000002e0


	//----- nvinfo : EIATTR_REQNTID
	.align		4
.L_19:
        /*0058*/ 	.byte	0x04, 0x10
        /*005a*/ 	.short	(.L_21 - .L_20)
.L_20:
        /*005c*/ 	.word	0x00000080
        /*0060*/ 	.word	0x00000001
        /*0064*/ 	.word	0x00000001


	//----- nvinfo : EIATTR_CBANK_PARAM_SIZE
	.align		4
.L_21:
        /*0068*/ 	.byte	0x03, 0x19
        /*006a*/ 	.short	0x001c


	//----- nvinfo : EIATTR_PARAM_CBANK
	.align		4
        /*006c*/ 	.byte	0x04, 0x0a
        /*006e*/ 	.short	(.L_23 - .L_22)
	.align		4
.L_22:
        /*0070*/ 	.word	index@(.nv.constant0.triton_poi_fused_max_pool2d_with_indices_native_batch_norm_backward_50)
        /*0074*/ 	.short	0x0210
        /*0076*/ 	.short	0x001c


	//----- nvinfo : EIATTR_SW_WAR
	.align		4
.L_23:
        /*0078*/ 	.byte	0x04, 0x36
        /*007a*/ 	.short	(.L_25 - .L_24)
.L_24:
        /*007c*/ 	.word	0x00000008
.L_25:


//--------------------- .nv.callgraph             --------------------------
	.section	.nv.callgraph,"",@"SHT_CUDA_CALLGRAPH"
	.align	4
	.sectionentsize	8
	.align		4
        /*0000*/ 	.word	0x00000000
	.align		4
        /*0004*/ 	.word	0xffffffff
	.align		4
        /*0008*/ 	.word	0x00000000
	.align		4
        /*000c*/ 	.word	0xfffffffe
	.align		4
        /*0010*/ 	.word	0x00000000
	.align		4
        /*0014*/ 	.word	0xfffffffd
	.align		4
        /*0018*/ 	.word	0x00000000
	.align		4
        /*001c*/ 	.word	0xfffffffc


//--------------------- .text.triton_poi_fused_max_pool2d_with_indices_native_batch_norm_backward_50 --------------------------
	.section	.text.triton_poi_fused_max_pool2d_with_indices_native_batch_norm_backward_50,"ax",@progbits
	.align	128
        .global         triton_poi_fused_max_pool2d_with_indices_native_batch_norm_backward_50
        .type           triton_poi_fused_max_pool2d_with_indices_native_batch_norm_backward_50,@function
        .size           triton_poi_fused_max_pool2d_with_indices_native_batch_norm_backward_50,(.L_x_1 - triton_poi_fused_max_pool2d_with_indices_native_batch_norm_backward_50)
        .other          triton_poi_fused_max_pool2d_with_indices_native_batch_norm_backward_50,@"STO_CUDA_ENTRY STV_DEFAULT"
triton_poi_fused_max_pool2d_with_indices_native_batch_norm_backward_50:
.text.triton_poi_fused_max_pool2d_with_indices_native_batch_norm_backward_50:
[----:B------:R-:W-:Y:S01]  /*0000*/  LDC R1, c[0x0][0x28] ;  /* 0x00000a00ff017b82 */ /* 0x000fe20000000800 */
[----:B------:R-:W1:Y:S07]  /*0010*/  S2R R0, SR_TID.X ;  /* 0x0000000000007919 */ /* 0x000e6e0000002100 */
[----:B------:R-:W2:Y:S01]  /*0020*/  LDC.64 R2, c[0x0][0x210] ;  /* 0x00008400ff027b82 */ /* 0x000ea20000000a00 */
[----:B------:R-:W-:Y:S01]  /*0030*/  ULDC.64 UR4, c[0x0][0x208] ;  /* 0x0000820000047ab9 */ /* 0x000fe20000000a00 */
[----:B------:R-:W3:Y:S01]  /*0040*/  S2R R17, SR_CTAID.X ;  /* 0x0000000000117919 */ /* 0x000ee20000002500 */
[----:B-1----:R-:W-:-:S05]  /*0050*/  LOP3.LUT R0, R0, 0x7f, RZ, 0xc0, !PT ;  /* 0x0000007f00007812 */ /* 0x002fca00078ec0ff */
[----:B---3--:R-:W-:-:S05]  /*0060*/  IMAD R0, R17, 0x80, R0 ;  /* 0x0000008011007824 */ /* 0x008fca00078e0200 */
[----:B------:R-:W-:-:S04]  /*0070*/  SHF.R.S32.HI R5, RZ, 0x1f, R0 ;  /* 0x0000001fff057819 */ /* 0x000fc80000011400 */
[----:B------:R-:W-:-:S04]  /*0080*/  LEA.HI R5, R5, R0, RZ, 0x4 ;  /* 0x0000000005057211 */ /* 0x000fc800078f20ff */
[C---:B------:R-:W-:Y:S01]  /*0090*/  LOP3.LUT R7, R5.reuse, 0x7ffffff0, RZ, 0xc0, !PT ;  /* 0x7ffffff005077812 */ /* 0x040fe200078ec0ff */
[----:B------:R-:W-:-:S04]  /*00a0*/  IMAD.SHL.U32 R5, R5, 0x4, RZ ;  /* 0x0000000405057824 */ /* 0x000fc800078e00ff */
[----:B------:R-:W-:Y:S01]  /*00b0*/  IMAD.IADD R7, R0, 0x1, -R7 ;  /* 0x0000000100077824 */ /* 0x000fe200078e0a07 */
[----:B------:R-:W-:-:S05]  /*00c0*/  LOP3.LUT R4, R5, 0xffffffc0, RZ, 0xc0, !PT ;  /* 0xffffffc005047812 */ /* 0x000fca00078ec0ff */
[----:B------:R-:W-:Y:S01]  /*00d0*/  IMAD R13, R7, 0x2, R4 ;  /* 0x00000002070d7824 */ /* 0x000fe200078e0204 */
[----:B------:R-:W-:Y:S01]  /*00e0*/  SHF.R.S32.HI R7, RZ, 0x18, R17 ;  /* 0x00000018ff077819 */ /* 0x000fe20000011411 */
[----:B------:R-:W1:Y:S02]  /*00f0*/  LDC.64 R4, c[0x0][0x218] ;  /* 0x00008600ff047b82 */ /* 0x000e640000000a00 */
[----:B--2---:R-:W-:-:S04]  /*0100*/  IMAD.WIDE R8, R13, 0x4, R2 ;  /* 0x000000040d087825 */ /* 0x004fc800078e0202 */
[----:B------:R-:W-:Y:S01]  /*0110*/  VIADD R11, R13, 0x20 ;  /* 0x000000200d0b7836 */ /* 0x000fe20000000000 */
[----:B------:R-:W2:Y:S01]  /*0120*/  LDG.E.EL R6, desc[UR4][R8.64] ;  /* 0x0000000408067981 */ /* 0x000ea2000c2e1900 */
[----:B------:R-:W-:-:S03]  /*0130*/  SGXT R7, R7, 0x1 ;  /* 0x000000010707781a */ /* 0x000fc60000000200 */
[----:B------:R3:W2:Y:S01]  /*0140*/  LDG.E.EL R15, desc[UR4][R8.64+0x4] ;  /* 0x00000404080f7981 */ /* 0x0006a2000c2e1900 */
[----:B------:R-:W-:Y:S01]  /*0150*/  IMAD.WIDE R10, R11, 0x4, R2 ;  /* 0x000000040b0a7825 */ /* 0x000fe200078e0202 */
[----:B------:R-:W-:-:S03]  /*0160*/  LEA.HI R7, R7, R0, RZ, 0x8 ;  /* 0x0000000007077211 */ /* 0x000fc600078f40ff */
[----:B------:R-:W-:Y:S02]  /*0170*/  VIADD R13, R13, 0x21 ;  /* 0x000000210d0d7836 */ /* 0x000fe40000000000 */
[----:B------:R-:W4:Y:S01]  /*0180*/  LDG.E.EL R10, desc[UR4][R10.64] ;  /* 0x000000040a0a7981 */ /* 0x000f22000c2e1900 */
[----:B------:R-:W-:Y:S01]  /*0190*/  SHF.R.S32.HI R7, RZ, 0x8, R7 ;  /* 0x00000008ff077819 */ /* 0x000fe20000011407 */
[----:B------:R-:W-:-:S03]  /*01a0*/  IMAD.WIDE R2, R13, 0x4, R2 ;  /* 0x000000040d027825 */ /* 0x000fc600078e0202 */
[----:B---3--:R-:W-:Y:S02]  /*01b0*/  LEA.HI R8, R7, R7, RZ, 0x2 ;  /* 0x0000000707087211 */ /* 0x008fe400078f10ff */
[----:B------:R3:W5:Y:S02]  /*01c0*/  LDG.E.EL R13, desc[UR4][R2.64] ;  /* 0x00000004020d7981 */ /* 0x000764000c2e1900 */
[----:B------:R-:W-:-:S05]  /*01d0*/  LOP3.LUT R8, R8, 0xfffffffc, RZ, 0xc0, !PT ;  /* 0xfffffffc08087812 */ /* 0x000fca00078ec0ff */
[----:B------:R-:W-:Y:S02]  /*01e0*/  IMAD.IADD R7, R7, 0x1, -R8 ;  /* 0x0000000107077824 */ /* 0x000fe400078e0a08 */
[----:B------:R-:W3:Y:S02]  /*01f0*/  LDC.64 R8, c[0x0][0x220] ;  /* 0x00008800ff087b82 */ /* 0x000ee40000000a00 */
[----:B-1----:R-:W-:-:S06]  /*0200*/  IMAD.WIDE R4, R7, 0x4, R4 ;  /* 0x0000000407047825 */ /* 0x002fcc00078e0204 */
[----:B------:R-:W5:Y:S01]  /*0210*/  LDG.E.EL R4, desc[UR4][R4.64] ;  /* 0x0000000404047981 */ /* 0x000f62000c2e1900 */
[----:B---3--:R-:W-:Y:S01]  /*0220*/  IMAD.WIDE R2, R0, 0x4, R8 ;  /* 0x0000000400027825 */ /* 0x008fe200078e0208 */
[C---:B--2---:R-:W-:Y:S02]  /*0230*/  FSETP.GT.AND P1, PT, R15.reuse, R6, PT ;  /* 0x000000060f00720b */ /* 0x044fe40003f24000 */
[----:B------:R-:W-:Y:S02]  /*0240*/  FSETP.NAN.AND P2, PT, R15, R15, PT ;  /* 0x0000000f0f00720b */ /* 0x000fe40003f48000 */
[----:B----4-:R-:W-:-:S09]  /*0250*/  FSETP.NAN.AND P0, PT, R10, R10, PT ;  /* 0x0000000a0a00720b */ /* 0x010fd20003f08000 */
[----:B------:R-:W-:Y:S02]  /*0260*/  @!P1 FSEL R15, R15, R6, P2 ;  /* 0x000000060f0f9208 */ /* 0x000fe40001000000 */
[----:B-----5:R-:W-:Y:S02]  /*0270*/  FSETP.NAN.AND P1, PT, R13, R13, PT ;  /* 0x0000000d0d00720b */ /* 0x020fe40003f28000 */
[----:B------:R-:W-:-:S04]  /*0280*/  FSETP.GEU.AND P2, PT, R15, R10, PT ;  /* 0x0000000a0f00720b */ /* 0x000fc80003f4e000 */
[----:B------:R-:W-:-:S04]  /*0290*/  @!P0 FSEL R10, R10, R15, !P2 ;  /* 0x0000000f0a0a8208 */ /* 0x000fc80005000000 */
[----:B------:R-:W-:-:S04]  /*02a0*/  FSETP.GEU.AND P0, PT, R10, R13, PT ;  /* 0x0000000d0a00720b */ /* 0x000fc80003f0e000 */
[----:B------:R-:W-:-:S05]  /*02b0*/  @!P1 FSEL R13, R13, R10, !P0 ;  /* 0x0000000a0d0d9208 */ /* 0x000fca0004000000 */
[----:B------:R-:W-:-:S05]  /*02c0*/  FADD R13, -R4, R13 ;  /* 0x0000000d040d7221 */ /* 0x000fca0000000100 */
[----:B------:R-:W-:Y:S01]  /*02d0*/  STG.E desc[UR4][R2.64], R13 ;  /* 0x0000000d02007986 */ /* 0x000fe2000c101904 */
[----:B------:R-:W-:Y:S05]  /*02e0*/  EXIT ;  /* 0x000000000000794d */ /* 0x000fea0003800000 */
.L_x_0:
[----:B------:R-:W-:-:S00]  /*02f0*/  BRA `(.L_x_0) ;  /* 0xfffffffc00fc7947 */ /* 0x000fc0000383ffff */
[----:B------:R-:W-:-:S00]  /*0300*/  NOP ;  /* 0x0000000000007918 */ /* 0x000fc00000000000 */
[----:B------:R-:W-:-:S00]  /*0310*/  NOP ;  /* 0x0000000000007918 */ /* 0x000fc00000000000 */
[----:B------:R-:W-:-:S00]  /*0320*/  NOP ;  /* 0x0000000000007918 */ /* 0x000fc00000000000 */
[----:B------:R-:W-:-:S00]  /*0330*/  NOP ;  /* 0x0000000000007918 */ /* 0x000fc00000000000 */
[----:B------:R-:W-:-:S00]  /*0340*/  NOP ;  /* 0x0000000000007918 */ /* 0x000fc00000000000 */
[----:B------:R-:W-:-:S00]  /*0350*/  NOP ;  /* 0x0000000000007918 */ /* 0x000fc00000000000 */
[----:B------:R-:W-:-:S00]  /*0360*/  NOP ;  /* 0x0000000000007918 */ /* 0x000fc00000000000 */
[----:B------:R-:W-:-:S00]  /*0370*/  NOP ;  /* 0x0000000000007918 */ /* 0x000fc00000000000 */
.L_x_1:


//--------------------- .nv.constant0.triton_poi_fused_max_pool2d_with_indices_native_batch_norm_backward_50 --------------------------
	.section	.nv.constant0.triton_poi_fused_max_pool2d_with_indices_native_batch_norm_backward_50,"a",@progbits
	.sectionflags	@""
	.align	4
.nv.constant0.triton_poi_fused_max_pool2d_with_indices_native_batch_norm_backward_50:
	.zero		556
